//
// Generated by NVIDIA NVVM Compiler
//
// Compiler Build ID: CL-36424714
// Cuda compilation tools, release 13.0, V13.0.88
// Based on NVVM 20.0.0
//

.version 9.0
.target sm_100
.address_size 64

	// .globl	_Z15timestep_updateP8Particlei
.global .align 4 .b8 precalc_xorwow_matrix[102400];
.global .align 4 .b8 precalc_xorwow_offset_matrix[102400];
.global .align 4 .b8 mrg32k3aM1[2304];
.global .align 4 .b8 mrg32k3aM2[2304];
.global .align 4 .b8 mrg32k3aM1SubSeq[2016];
.global .align 4 .b8 mrg32k3aM2SubSeq[2016];
.global .align 4 .b8 mrg32k3aM1Seq[2304];
.global .align 4 .b8 mrg32k3aM2Seq[2304];
.const .align 8 .b8 __cr_lgamma_table[72];

.visible .entry _Z15timestep_updateP8Particlei(
	.param .u64 .ptr .align 1 _Z15timestep_updateP8Particlei_param_0,
	.param .u32 _Z15timestep_updateP8Particlei_param_1
)
{
	.reg .pred 	%p<2>;
	.reg .b32 	%r<6>;
	.reg .b32 	%f<10>;
	.reg .b64 	%rd<5>;

	ld.param.u64 	%rd1, [_Z15timestep_updateP8Particlei_param_0];
	ld.param.u32 	%r2, [_Z15timestep_updateP8Particlei_param_1];
	mov.u32 	%r3, %ctaid.x;
	mov.u32 	%r4, %ntid.x;
	mov.u32 	%r5, %tid.x;
	mad.lo.s32 	%r1, %r3, %r4, %r5;
	setp.ge.s32 	%p1, %r1, %r2;
	@%p1 bra 	$L__BB0_2;
	cvta.to.global.u64 	%rd2, %rd1;
	mul.wide.s32 	%rd3, %r1, 24;
	add.s64 	%rd4, %rd2, %rd3;
	ld.global.f32 	%f1, [%rd4];
	ld.global.f32 	%f2, [%rd4+12];
	add.f32 	%f3, %f1, %f2;
	ld.global.f32 	%f4, [%rd4+4];
	ld.global.f32 	%f5, [%rd4+16];
	add.f32 	%f6, %f4, %f5;
	ld.global.f32 	%f7, [%rd4+8];
	ld.global.f32 	%f8, [%rd4+20];
	add.f32 	%f9, %f7, %f8;
	st.global.f32 	[%rd4], %f3;
	st.global.f32 	[%rd4+4], %f6;
	st.global.f32 	[%rd4+8], %f9;
$L__BB0_2:
	ret;

}
	// .globl	_Z12dummy_kernelPfi
.visible .entry _Z12dummy_kernelPfi(
	.param .u64 .ptr .align 1 _Z12dummy_kernelPfi_param_0,
	.param .u32 _Z12dummy_kernelPfi_param_1
)
{
	.reg .pred 	%p<6>;
	.reg .b32 	%r<163>;
	.reg .b32 	%f<6>;
	.reg .b64 	%rd<30>;
	.reg .b64 	%fd<11>;

	ld.param.u64 	%rd9, [_Z12dummy_kernelPfi_param_0];
	ld.param.u32 	%r47, [_Z12dummy_kernelPfi_param_1];
	cvta.to.global.u64 	%rd1, %rd9;
	mov.u32 	%r48, %ntid.x;
	mov.u32 	%r49, %ctaid.x;
	mov.u32 	%r50, %tid.x;
	mad.lo.s32 	%r51, %r48, %r49, %r50;
	// begin inline asm
	mov.u64 	%rd8, %clock64;
	// end inline asm
	cvt.s64.s32 	%rd10, %r51;
	add.s64 	%rd11, %rd8, %rd10;
	cvt.u32.u64 	%r52, %rd11;
	xor.b32  	%r53, %r52, -1429050551;
	mul.lo.s32 	%r1, %r53, 1099087573;
	{ .reg .b32 tmp; mov.b64 {tmp, %r54}, %rd11; }
	xor.b32  	%r2, %r54, -136515619;
	setp.lt.s32 	%p1, %r47, 1;
	@%p1 bra 	$L__BB1_7;
	mul.lo.s32 	%r56, %r2, -1703105765;
	add.s32 	%r155, %r1, 5783321;
	xor.b32  	%r154, %r56, 88675123;
	add.s32 	%r153, %r56, 521288629;
	xor.b32  	%r152, %r1, 362436069;
	add.s32 	%r151, %r1, 123456789;
	and.b32  	%r8, %r47, 3;
	setp.lt.u32 	%p2, %r47, 4;
	add.s32 	%r57, %r1, %r56;
	add.s32 	%r150, %r57, 6615241;
	mov.b32 	%r149, 0;
	@%p2 bra 	$L__BB1_4;
	and.b32  	%r149, %r47, 2147483644;
	neg.s32 	%r143, %r149;
	add.s64 	%rd28, %rd1, 8;
	mul.lo.s32 	%r58, %r2, 1703105765;
	sub.s32 	%r59, %r1, %r58;
	add.s32 	%r142, %r59, 9514737;
$L__BB1_3:
	mov.u32 	%r150, %r142;
	shr.u32 	%r60, %r151, 2;
	xor.b32  	%r61, %r60, %r151;
	shl.b32 	%r62, %r155, 4;
	shl.b32 	%r63, %r61, 1;
	xor.b32  	%r64, %r62, %r63;
	xor.b32  	%r65, %r64, %r155;
	xor.b32  	%r66, %r65, %r61;
	add.s32 	%r67, %r150, -2899496;
	add.s32 	%r68, %r67, %r66;
	add.s32 	%r69, %r68, 362437;
	shr.u32 	%r70, %r152, 2;
	xor.b32  	%r71, %r70, %r152;
	shl.b32 	%r72, %r66, 4;
	shl.b32 	%r73, %r71, 1;
	xor.b32  	%r74, %r73, %r72;
	xor.b32  	%r75, %r74, %r71;
	xor.b32  	%r76, %r75, %r66;
	add.s32 	%r77, %r67, %r76;
	add.s32 	%r78, %r77, 724874;
	cvt.u64.u32 	%rd12, %r69;
	mul.wide.u32 	%rd13, %r78, 2097152;
	xor.b64  	%rd14, %rd13, %rd12;
	cvt.rn.f64.u64 	%fd1, %rd14;
	fma.rn.f64 	%fd2, %fd1, 0d3CA0000000000000, 0d3C90000000000000;
	cvt.rn.f32.f64 	%f1, %fd2;
	st.global.f32 	[%rd28+-8], %f1;
	shr.u32 	%r79, %r153, 2;
	xor.b32  	%r80, %r79, %r153;
	shl.b32 	%r81, %r76, 4;
	shl.b32 	%r82, %r80, 1;
	xor.b32  	%r83, %r81, %r82;
	xor.b32  	%r84, %r83, %r76;
	xor.b32  	%r85, %r84, %r80;
	add.s32 	%r86, %r67, %r85;
	add.s32 	%r87, %r86, 1087311;
	shr.u32 	%r88, %r154, 2;
	xor.b32  	%r89, %r88, %r154;
	shl.b32 	%r90, %r85, 4;
	shl.b32 	%r91, %r89, 1;
	xor.b32  	%r92, %r91, %r90;
	xor.b32  	%r93, %r92, %r89;
	xor.b32  	%r151, %r93, %r85;
	add.s32 	%r94, %r67, %r151;
	add.s32 	%r95, %r94, 1449748;
	cvt.u64.u32 	%rd15, %r87;
	mul.wide.u32 	%rd16, %r95, 2097152;
	xor.b64  	%rd17, %rd16, %rd15;
	cvt.rn.f64.u64 	%fd3, %rd17;
	fma.rn.f64 	%fd4, %fd3, 0d3CA0000000000000, 0d3C90000000000000;
	cvt.rn.f32.f64 	%f2, %fd4;
	st.global.f32 	[%rd28+-4], %f2;
	shr.u32 	%r96, %r155, 2;
	xor.b32  	%r97, %r96, %r155;
	shl.b32 	%r98, %r151, 4;
	shl.b32 	%r99, %r97, 1;
	xor.b32  	%r100, %r98, %r99;
	xor.b32  	%r101, %r100, %r151;
	xor.b32  	%r152, %r101, %r97;
	add.s32 	%r102, %r67, %r152;
	add.s32 	%r103, %r102, 1812185;
	shr.u32 	%r104, %r66, 2;
	xor.b32  	%r105, %r104, %r66;
	shl.b32 	%r106, %r152, 4;
	shl.b32 	%r107, %r105, 1;
	xor.b32  	%r108, %r107, %r106;
	xor.b32  	%r109, %r108, %r105;
	xor.b32  	%r153, %r109, %r152;
	add.s32 	%r110, %r67, %r153;
	add.s32 	%r111, %r110, 2174622;
	cvt.u64.u32 	%rd18, %r103;
	mul.wide.u32 	%rd19, %r111, 2097152;
	xor.b64  	%rd20, %rd19, %rd18;
	cvt.rn.f64.u64 	%fd5, %rd20;
	fma.rn.f64 	%fd6, %fd5, 0d3CA0000000000000, 0d3C90000000000000;
	cvt.rn.f32.f64 	%f3, %fd6;
	st.global.f32 	[%rd28], %f3;
	shr.u32 	%r112, %r76, 2;
	xor.b32  	%r113, %r112, %r76;
	shl.b32 	%r114, %r153, 4;
	shl.b32 	%r115, %r113, 1;
	xor.b32  	%r116, %r114, %r115;
	xor.b32  	%r117, %r116, %r153;
	xor.b32  	%r154, %r117, %r113;
	add.s32 	%r118, %r67, %r154;
	add.s32 	%r119, %r118, 2537059;
	shr.u32 	%r120, %r85, 2;
	xor.b32  	%r121, %r120, %r85;
	shl.b32 	%r122, %r154, 4;
	shl.b32 	%r123, %r121, 1;
	xor.b32  	%r124, %r123, %r122;
	xor.b32  	%r125, %r124, %r121;
	xor.b32  	%r155, %r125, %r154;
	add.s32 	%r126, %r155, %r150;
	cvt.u64.u32 	%rd21, %r119;
	mul.wide.u32 	%rd22, %r126, 2097152;
	xor.b64  	%rd23, %rd22, %rd21;
	cvt.rn.f64.u64 	%fd7, %rd23;
	fma.rn.f64 	%fd8, %fd7, 0d3CA0000000000000, 0d3C90000000000000;
	cvt.rn.f32.f64 	%f4, %fd8;
	st.global.f32 	[%rd28+4], %f4;
	add.s32 	%r143, %r143, 4;
	add.s64 	%rd28, %rd28, 16;
	add.s32 	%r142, %r150, 2899496;
	setp.ne.s32 	%p3, %r143, 0;
	@%p3 bra 	$L__BB1_3;
$L__BB1_4:
	setp.eq.s32 	%p4, %r8, 0;
	@%p4 bra 	$L__BB1_7;
	mul.wide.u32 	%rd24, %r149, 4;
	add.s64 	%rd29, %rd1, %rd24;
	add.s32 	%r157, %r150, 724874;
	neg.s32 	%r156, %r8;
$L__BB1_6:
	.pragma "nounroll";
	mov.u32 	%r40, %r153;
	mov.u32 	%r153, %r155;
	mov.u32 	%r41, %r154;
	shr.u32 	%r127, %r151, 2;
	xor.b32  	%r128, %r127, %r151;
	shl.b32 	%r129, %r153, 4;
	shl.b32 	%r130, %r128, 1;
	xor.b32  	%r131, %r129, %r130;
	xor.b32  	%r132, %r131, %r153;
	xor.b32  	%r154, %r132, %r128;
	add.s32 	%r133, %r157, %r154;
	add.s32 	%r134, %r133, -362437;
	shr.u32 	%r135, %r152, 2;
	xor.b32  	%r136, %r135, %r152;
	shl.b32 	%r137, %r154, 4;
	shl.b32 	%r138, %r136, 1;
	xor.b32  	%r139, %r138, %r137;
	xor.b32  	%r140, %r139, %r136;
	xor.b32  	%r155, %r140, %r154;
	add.s32 	%r141, %r157, %r155;
	cvt.u64.u32 	%rd25, %r134;
	mul.wide.u32 	%rd26, %r141, 2097152;
	xor.b64  	%rd27, %rd26, %rd25;
	cvt.rn.f64.u64 	%fd9, %rd27;
	fma.rn.f64 	%fd10, %fd9, 0d3CA0000000000000, 0d3C90000000000000;
	cvt.rn.f32.f64 	%f5, %fd10;
	st.global.f32 	[%rd29], %f5;
	add.s64 	%rd29, %rd29, 4;
	add.s32 	%r157, %r157, 724874;
	add.s32 	%r156, %r156, 1;
	setp.ne.s32 	%p5, %r156, 0;
	mov.u32 	%r152, %r41;
	mov.u32 	%r151, %r40;
	@%p5 bra 	$L__BB1_6;
$L__BB1_7:
	ret;

}


// ===== COMPILED SASS (sm_100) =====

	.target	sm_100

	.elftype	@"ET_EXEC"


//--------------------- .note.nv.tkinfo           --------------------------
	.section	.note.nv.tkinfo,"",@"SHT_NOTE"
	.sectionflags	@"SHF_NOTE_NV_TKINFO"
	.tkinfo
        /*0018*/ 	.word	0x00000002
        /*0030*/ 	.string	""
        /*0030*/ 	.string	"ptxas"
        /*0030*/ 	.string	"Cuda compilation tools, release 13.0, V13.0.88"
        /*0030*/ 	.string	"Build cuda_13.0.r13.0/compiler.36424714_0"
        /*0030*/ 	.string	"-arch sm_100 -m 64 "



//--------------------- .note.nv.cuinfo           --------------------------
	.section	.note.nv.cuinfo,"",@"SHT_NOTE"
	.sectionflags	@"SHF_NOTE_NV_CUINFO"
        /*0018*/ 	.short	0x0002
        /*001a*/ 	.short	0x0064
        /*001c*/ 	.short	0x0082
	.zero		2


//--------------------- .nv.info                  --------------------------
	.section	.nv.info,"",@"SHT_CUDA_INFO"
	.align	4


	//----- nvinfo : EIATTR_REGCOUNT
	.align		4
        /*0000*/ 	.byte	0x04, 0x2f
        /*0002*/ 	.short	(.L_10 - .L_9)
	.align		4
.L_9:
        /*0004*/ 	.word	index@(_Z15timestep_updateP8Particlei)
        /*0008*/ 	.word	0x0000000c


	//----- nvinfo : EIATTR_FRAME_SIZE
	.align		4
.L_10:
        /*000c*/ 	.byte	0x04, 0x11
        /*000e*/ 	.short	(.L_12 - .L_11)
	.align		4
.L_11:
        /*0010*/ 	.word	index@(_Z15timestep_updateP8Particlei)
        /*0014*/ 	.word	0x00000000


	//----- nvinfo : EIATTR_REGCOUNT
	.align		4
.L_12:
        /*0018*/ 	.byte	0x04, 0x2f
        /*001a*/ 	.short	(.L_14 - .L_13)
	.align		4
.L_13:
        /*001c*/ 	.word	index@(_Z12dummy_kernelPfi)
        /*0020*/ 	.word	0x0000001c


	//----- nvinfo : EIATTR_FRAME_SIZE
	.align		4
.L_14:
        /*0024*/ 	.byte	0x04, 0x11
        /*0026*/ 	.short	(.L_16 - .L_15)
	.align		4
.L_15:
        /*0028*/ 	.word	index@(_Z12dummy_kernelPfi)
        /*002c*/ 	.word	0x00000000


	//----- nvinfo : EIATTR_MIN_STACK_SIZE
	.align		4
.L_16:
        /*0030*/ 	.byte	0x04, 0x12
        /*0032*/ 	.short	(.L_18 - .L_17)
	.align		4
.L_17:
        /*0034*/ 	.word	index@(_Z12dummy_kernelPfi)
        /*0038*/ 	.word	0x00000000


	//----- nvinfo : EIATTR_MIN_STACK_SIZE
	.align		4
.L_18:
        /*003c*/ 	.byte	0x04, 0x12
        /*003e*/ 	.short	(.L_20 - .L_19)
	.align		4
.L_19:
        /*0040*/ 	.word	index@(_Z15timestep_updateP8Particlei)
        /*0044*/ 	.word	0x00000000
.L_20:


//--------------------- .nv.compat                --------------------------
	.section	.nv.compat,"",@"SHT_CUDA_COMPAT_INFO"
	.align	4
        /*0000*/ 	.byte	0x02, 0x09, 0x00, 0x00, 0x02, 0x02, 0x01, 0x00, 0x02, 0x05, 0x05, 0x00, 0x03, 0x07, 0x01, 0x01
        /*0010*/ 	.byte	0x02, 0x03, 0x00, 0x00, 0x02, 0x06, 0x01, 0x00, 0x04, 0x0b, 0x08, 0x00, 0x01, 0x00, 0x00, 0x00
        /*0020*/ 	.byte	0x00, 0x00, 0x00, 0x00


//--------------------- .nv.info._Z12dummy_kernelPfi --------------------------
	.section	.nv.info._Z12dummy_kernelPfi,"",@"SHT_CUDA_INFO"
	.sectionflags	@""
	.align	4


	//----- nvinfo : EIATTR_CUDA_API_VERSION
	.align		4
        /*0000*/ 	.byte	0x04, 0x37
        /*0002*/ 	.short	(.L_22 - .L_21)
.L_21:
        /*0004*/ 	.word	0x00000082


	//----- nvinfo : EIATTR_KPARAM_INFO
	.align		4
.L_22:
        /*0008*/ 	.byte	0x04, 0x17
        /*000a*/ 	.short	(.L_24 - .L_23)
.L_23:
        /*000c*/ 	.word	0x00000000
        /*0010*/ 	.short	0x0001
        /*0012*/ 	.short	0x0008
        /*0014*/ 	.byte	0x00, 0xf0, 0x11, 0x00


	//----- nvinfo : EIATTR_KPARAM_INFO
	.align		4
.L_24:
        /*0018*/ 	.byte	0x04, 0x17
        /*001a*/ 	.short	(.L_26 - .L_25)
.L_25:
        /*001c*/ 	.word	0x00000000
        /*0020*/ 	.short	0x0000
        /*0022*/ 	.short	0x0000
        /*0024*/ 	.byte	0x00, 0xf5, 0x21, 0x00


	//----- nvinfo : EIATTR_SPARSE_MMA_MASK
	.align		4
.L_26:
        /*0028*/ 	.byte	0x03, 0x50
        /*002a*/ 	.short	0x0000


	//----- nvinfo : EIATTR_MAXREG_COUNT
	.align		4
        /*002c*/ 	.byte	0x03, 0x1b
        /*002e*/ 	.short	0x00ff


	//----- nvinfo : EIATTR_MERCURY_ISA_VERSION
	.align		4
        /*0030*/ 	.byte	0x03, 0x5f
        /*0032*/ 	.short	0x0101


	//----- nvinfo : EIATTR_VRC_CTA_INIT_COUNT
	.align		4
        /*0034*/ 	.byte	0x02, 0x4a
	.zero		1
	.zero		1


	//----- nvinfo : EIATTR_EXIT_INSTR_OFFSETS
	.align		4
        /*0038*/ 	.byte	0x04, 0x1c
        /*003a*/ 	.short	(.L_28 - .L_27)


	//   ....[0]....
.L_27:
        /*003c*/ 	.word	0x000000a0


	//   ....[1]....
        /*0040*/ 	.word	0x00000810


	//   ....[2]....
        /*0044*/ 	.word	0x00000ab0


	//----- nvinfo : EIATTR_CBANK_PARAM_SIZE
	.align		4
.L_28:
        /*0048*/ 	.byte	0x03, 0x19
        /*004a*/ 	.short	0x000c


	//----- nvinfo : EIATTR_PARAM_CBANK
	.align		4
        /*004c*/ 	.byte	0x04, 0x0a
        /*004e*/ 	.short	(.L_30 - .L_29)
	.align		4
.L_29:
        /*0050*/ 	.word	index@(.nv.constant0._Z12dummy_kernelPfi)
        /*0054*/ 	.short	0x0380
        /*0056*/ 	.short	0x000c


	//----- nvinfo : EIATTR_SW_WAR
	.align		4
.L_30:
        /*0058*/ 	.byte	0x04, 0x36
        /*005a*/ 	.short	(.L_32 - .L_31)
.L_31:
        /*005c*/ 	.word	0x00000008
.L_32:


//--------------------- .nv.info._Z15timestep_updateP8Particlei --------------------------
	.section	.nv.info._Z15timestep_updateP8Particlei,"",@"SHT_CUDA_INFO"
	.sectionflags	@""
	.align	4


	//----- nvinfo : EIATTR_CUDA_API_VERSION
	.align		4
        /*0000*/ 	.byte	0x04, 0x37
        /*0002*/ 	.short	(.L_34 - .L_33)
.L_33:
        /*0004*/ 	.word	0x00000082


	//----- nvinfo : EIATTR_KPARAM_INFO
	.align		4
.L_34:
        /*0008*/ 	.byte	0x04, 0x17
        /*000a*/ 	.short	(.L_36 - .L_35)
.L_35:
        /*000c*/ 	.word	0x00000000
        /*0010*/ 	.short	0x0001
        /*0012*/ 	.short	0x0008
        /*0014*/ 	.byte	0x00, 0xf0, 0x11, 0x00


	//----- nvinfo : EIATTR_KPARAM_INFO
	.align		4
.L_36:
        /*0018*/ 	.byte	0x04, 0x17
        /*001a*/ 	.short	(.L_38 - .L_37)
.L_37:
        /*001c*/ 	.word	0x00000000
        /*0020*/ 	.short	0x0000
        /*0022*/ 	.short	0x0000
        /*0024*/ 	.byte	0x00, 0xf5, 0x21, 0x00


	//----- nvinfo : EIATTR_SPARSE_MMA_MASK
	.align		4
.L_38:
        /*0028*/ 	.byte	0x03, 0x50
        /*002a*/ 	.short	0x0000


	//----- nvinfo : EIATTR_MAXREG_COUNT
	.align		4
        /*002c*/ 	.byte	0x03, 0x1b
        /*002e*/ 	.short	0x00ff


	//----- nvinfo : EIATTR_MERCURY_ISA_VERSION
	.align		4
        /*0030*/ 	.byte	0x03, 0x5f
        /*0032*/ 	.short	0x0101


	//----- nvinfo : EIATTR_VRC_CTA_INIT_COUNT
	.align		4
        /*0034*/ 	.byte	0x02, 0x4a
	.zero		1
	.zero		1


	//----- nvinfo : EIATTR_EXIT_INSTR_OFFSETS
	.align		4
        /*0038*/ 	.byte	0x04, 0x1c
        /*003a*/ 	.short	(.L_40 - .L_39)


	//   ....[0]....
.L_39:
        /*003c*/ 	.word	0x00000070


	//   ....[1]....
        /*0040*/ 	.word	0x00000170


	//----- nvinfo : EIATTR_CBANK_PARAM_SIZE
	.align		4
.L_40:
        /*0044*/ 	.byte	0x03, 0x19
        /*0046*/ 	.short	0x000c


	//----- nvinfo : EIATTR_PARAM_CBANK
	.align		4
        /*0048*/ 	.byte	0x04, 0x0a
        /*004a*/ 	.short	(.L_42 - .L_41)
	.align		4
.L_41:
        /*004c*/ 	.word	index@(.nv.constant0._Z15timestep_updateP8Particlei)
        /*0050*/ 	.short	0x0380
        /*0052*/ 	.short	0x000c


	//----- nvinfo : EIATTR_SW_WAR
	.align		4
.L_42:
        /*0054*/ 	.byte	0x04, 0x36
        /*0056*/ 	.short	(.L_44 - .L_43)
.L_43:
        /*0058*/ 	.word	0x00000008
.L_44:


//--------------------- .nv.callgraph             --------------------------
	.section	.nv.callgraph,"",@"SHT_CUDA_CALLGRAPH"
	.align	4
	.sectionentsize	8
	.align		4
        /*0000*/ 	.word	0x00000000
	.align		4
        /*0004*/ 	.word	0xffffffff
	.align		4
        /*0008*/ 	.word	0x00000000
	.align		4
        /*000c*/ 	.word	0xfffffffe
	.align		4
        /*0010*/ 	.word	0x00000000
	.align		4
        /*0014*/ 	.word	0xfffffffd
	.align		4
        /*0018*/ 	.word	0x00000000
	.align		4
        /*001c*/ 	.word	0xfffffffc


//--------------------- .nv.constant4             --------------------------
	.section	.nv.constant4,"a",@progbits
	.align	8
	.align		8
.nv.constant4:
        /*0000*/ 	.dword	precalc_xorwow_matrix
	.align		8
        /*0008*/ 	.dword	precalc_xorwow_offset_matrix
	.align		8
        /*0010*/ 	.dword	mrg32k3aM1
	.align		8
        /*0018*/ 	.dword	mrg32k3aM2
	.align		8
        /*0020*/ 	.dword	mrg32k3aM1SubSeq
	.align		8
        /*0028*/ 	.dword	mrg32k3aM2SubSeq
	.align		8
        /*0030*/ 	.dword	mrg32k3aM1Seq
	.align		8
        /*0038*/ 	.dword	mrg32k3aM2Seq


//--------------------- .nv.constant3             --------------------------
	.section	.nv.constant3,"a",@progbits
	.align	8
.nv.constant3:
	.type		__cr_lgamma_table,@object
	.size		__cr_lgamma_table,(.L_8 - __cr_lgamma_table)
__cr_lgamma_table:
        /*0000*/ 	.byte	0x00, 0x00, 0x00, 0x00, 0x00, 0x00, 0x00, 0x00, 0x00, 0x00, 0x00, 0x00, 0x00, 0x00, 0x00, 0x00
        /*0010*/ 	.byte	0xef, 0x39, 0xfa, 0xfe, 0x42, 0x2e, 0xe6, 0x3f, 0x02, 0x20, 0x2a, 0xfa, 0x0b, 0xab, 0xfc, 0x3f
        /*0020*/ 	.byte	0xf9, 0x2c, 0x92, 0x7c, 0xa7, 0x6c, 0x09, 0x40, 0xc9, 0x79, 0x44, 0x3c, 0x64, 0x26, 0x13, 0x40
        /*0030*/ 	.byte	0xca, 0x01, 0xcf, 0x3a, 0x27, 0x51, 0x1a, 0x40, 0x30, 0xcc, 0x2d, 0xf3, 0xe1, 0x0c, 0x21, 0x40
        /*0040*/ 	.byte	0x0d, 0xb7, 0xfc, 0x82, 0x8e, 0x35, 0x25, 0x40
.L_8:


//--------------------- .text._Z12dummy_kernelPfi --------------------------
	.section	.text._Z12dummy_kernelPfi,"ax",@progbits
	.align	128
        .global         _Z12dummy_kernelPfi
        .type           _Z12dummy_kernelPfi,@function
        .size           _Z12dummy_kernelPfi,(.L_x_5 - _Z12dummy_kernelPfi)
        .other          _Z12dummy_kernelPfi,@"STO_CUDA_ENTRY STV_DEFAULT"
_Z12dummy_kernelPfi:
.text._Z12dummy_kernelPfi:
[----:B------:R-:W-:Y:S01]  /*0000*/  LDC R1, c[0x0][0x37c] ;  /* 0x0000df00ff017b82 */ /* 0x000fe20000000800 */
[----:B------:R-:W0:Y:S01]  /*0010*/  S2R R5, SR_CTAID.X ;  /* 0x0000000000057919 */ /* 0x000e220000002500 */
[----:B------:R-:W0:Y:S01]  /*0020*/  LDCU UR4, c[0x0][0x360] ;  /* 0x00006c00ff0477ac */ /* 0x000e220008000800 */
[----:B------:R-:W0:Y:S02]  /*0030*/  S2R R0, SR_TID.X ;  /* 0x0000000000007919 */ /* 0x000e240000002100 */
[----:B0-----:R-:W-:Y:S01]  /*0040*/  IMAD R5, R5, UR4, R0 ;  /* 0x0000000405057c24 */ /* 0x001fe2000f8e0200 */
[----:B------:R-:W-:Y:S02]  /*0050*/  CS2R R2, SR_CLOCKLO ;  /* 0x0000000000027805 */ /* 0x000fe40000015000 */
[----:B------:R-:W0:Y:S04]  /*0060*/  LDC R9, c[0x0][0x388] ;  /* 0x0000e200ff097b82 */ /* 0x000e280000000800 */
[----:B------:R-:W-:-:S04]  /*0070*/  IADD3 R0, P1, PT, R5, R2, RZ ;  /* 0x0000000205007210 */ /* 0x000fc80007f3e0ff */
[----:B------:R-:W-:Y:S02]  /*0080*/  LEA.HI.X.SX32 R2, R5, R3, 0x1, P1 ;  /* 0x0000000305027211 */ /* 0x000fe400008f0eff */
[----:B0-----:R-:W-:-:S13]  /*0090*/  ISETP.GE.AND P0, PT, R9, 0x1, PT ;  /* 0x000000010900780c */ /* 0x001fda0003f06270 */
[----:B------:R-:W-:Y:S05]  /*00a0*/  @!P0 EXIT ;  /* 0x000000000000894d */ /* 0x000fea0003800000 */
[----:B------:R-:W-:Y:S01]  /*00b0*/  ISETP.GE.U32.AND P0, PT, R9, 0x4, PT ;  /* 0x000000040900780c */ /* 0x000fe20003f06070 */
[----:B------:R-:W0:Y:S01]  /*00c0*/  LDCU.64 UR6, c[0x0][0x358] ;  /* 0x00006b00ff0677ac */ /* 0x000e220008000a00 */
[----:B------:R-:W-:Y:S02]  /*00d0*/  LOP3.LUT R2, R2, 0xf7dcefdd, RZ, 0x3c, !PT ;  /* 0xf7dcefdd02027812 */ /* 0x000fe400078e3cff */
[----:B------:R-:W-:-:S03]  /*00e0*/  LOP3.LUT R0, R0, 0xaad26b49, RZ, 0x3c, !PT ;  /* 0xaad26b4900007812 */ /* 0x000fc600078e3cff */
[----:B------:R-:W-:Y:S02]  /*00f0*/  IMAD R6, R2, -0x658354e5, RZ ;  /* 0x9a7cab1b02067824 */ /* 0x000fe400078e02ff */
[----:B------:R-:W-:Y:S01]  /*0100*/  IMAD R7, R0, 0x4182bed5, RZ ;  /* 0x4182bed500077824 */ /* 0x000fe200078e02ff */
[----:B------:R-:W-:Y:S01]  /*0110*/  LOP3.LUT R0, R9, 0x3, RZ, 0xc0, !PT ;  /* 0x0000000309007812 */ /* 0x000fe200078ec0ff */
[C---:B------:R-:W-:Y:S01]  /*0120*/  VIADD R4, R6.reuse, 0x1f123bb5 ;  /* 0x1f123bb506047836 */ /* 0x040fe20000000000 */
[----:B------:R-:W-:Y:S01]  /*0130*/  LOP3.LUT R3, R6, 0x5491333, RZ, 0x3c, !PT ;  /* 0x0549133306037812 */ /* 0x000fe200078e3cff */
[C---:B------:R-:W-:Y:S01]  /*0140*/  IMAD.IADD R8, R7.reuse, 0x1, R6 ;  /* 0x0000000107087824 */ /* 0x040fe200078e0206 */
[C---:B------:R-:W-:Y:S01]  /*0150*/  LOP3.LUT R6, R7.reuse, 0x159a55e5, RZ, 0x3c, !PT ;  /* 0x159a55e507067812 */ /* 0x040fe200078e3cff */
[----:B------:R-:W-:Y:S02]  /*0160*/  VIADD R5, R7, 0x583f19 ;  /* 0x00583f1907057836 */ /* 0x000fe40000000000 */
[----:B------:R-:W-:-:S02]  /*0170*/  IMAD.MOV.U32 R2, RZ, RZ, RZ ;  /* 0x000000ffff027224 */ /* 0x000fc400078e00ff */
[----:B------:R-:W-:Y:S02]  /*0180*/  VIADD R7, R7, 0x75bcd15 ;  /* 0x075bcd1507077836 */ /* 0x000fe40000000000 */
[----:B------:R-:W-:Y:S01]  /*0190*/  VIADD R10, R8, 0x64f0c9 ;  /* 0x0064f0c9080a7836 */ /* 0x000fe20000000000 */
[----:B0-----:R-:W-:Y:S06]  /*01a0*/  @!P0 BRA `(.L_x_0) ;  /* 0x0000000400948947 */ /* 0x001fec0003800000 */
[----:B------:R-:W0:Y:S01]  /*01b0*/  LDCU.64 UR4, c[0x0][0x380] ;  /* 0x00007000ff0477ac */ /* 0x000e220008000a00 */
[----:B------:R-:W-:Y:S01]  /*01c0*/  LOP3.LUT R2, R9, 0x7ffffffc, RZ, 0xc0, !PT ;  /* 0x7ffffffc09027812 */ /* 0x000fe200078ec0ff */
[----:B------:R-:W-:-:S04]  /*01d0*/  VIADD R8, R8, 0x912ef1 ;  /* 0x00912ef108087836 */ /* 0x000fc80000000000 */
[----:B------:R-:W-:Y:S01]  /*01e0*/  IMAD.MOV R10, RZ, RZ, -R2 ;  /* 0x000000ffff0a7224 */ /* 0x000fe200078e0a02 */
[----:B0-----:R-:W-:-:S04]  /*01f0*/  UIADD3 UR4, UP0, UPT, UR4, 0x8, URZ ;  /* 0x0000000804047890 */ /* 0x001fc8000ff1e0ff */
[----:B------:R-:W-:Y:S02]  /*0200*/  UIADD3.X UR5, UPT, UPT, URZ, UR5, URZ, UP0, !UPT ;  /* 0x00000005ff057290 */ /* 0x000fe400087fe4ff */
[----:B------:R-:W-:-:S04]  /*0210*/  IMAD.U32 R20, RZ, RZ, UR4 ;  /* 0x00000004ff147e24 */ /* 0x000fc8000f8e00ff */
[----:B------:R-:W-:-:S07]  /*0220*/  IMAD.U32 R11, RZ, RZ, UR5 ;  /* 0x00000005ff0b7e24 */ /* 0x000fce000f8e00ff */
.L_x_1:
[----:B-1----:R-:W-:Y:S01]  /*0230*/  SHF.R.U32.HI R12, RZ, 0x2, R7 ;  /* 0x00000002ff0c7819 */ /* 0x002fe20000011607 */
[----:B------:R-:W-:Y:S01]  /*0240*/  IMAD.SHL.U32 R14, R5, 0x10, RZ ;  /* 0x00000010050e7824 */ /* 0x000fe200078e00ff */
[----:B------:R-:W-:Y:S01]  /*0250*/  SHF.R.U32.HI R9, RZ, 0x2, R6 ;  /* 0x00000002ff097819 */ /* 0x000fe20000011606 */
[----:B------:R-:W-:Y:S01]  /*0260*/  VIADD R21, R8, 0xffd3c1d8 ;  /* 0xffd3c1d808157836 */ /* 0x000fe20000000000 */
[----:B------:R-:W-:Y:S01]  /*0270*/  LOP3.LUT R12, R12, R7, RZ, 0x3c, !PT ;  /* 0x000000070c0c7212 */ /* 0x000fe200078e3cff */
[----:B------:R-:W-:Y:S01]  /*0280*/  VIADD R10, R10, 0x4 ;  /* 0x000000040a0a7836 */ /* 0x000fe20000000000 */
[----:B------:R-:W-:Y:S02]  /*0290*/  LOP3.LUT R9, R9, R6, RZ, 0x3c, !PT ;  /* 0x0000000609097212 */ /* 0x000fe400078e3cff */
[----:B------:R-:W-:Y:S01]  /*02a0*/  SHF.R.U32.HI R13, RZ, 0x2, R4 ;  /* 0x00000002ff0d7819 */ /* 0x000fe20000011604 */
[----:B------:R-:W-:Y:S01]  /*02b0*/  IMAD.SHL.U32 R7, R12, 0x2, RZ ;  /* 0x000000020c077824 */ /* 0x000fe200078e00ff */
[----:B------:R-:W-:-:S02]  /*02c0*/  SHF.R.U32.HI R16, RZ, 0x2, R5 ;  /* 0x00000002ff107819 */ /* 0x000fc40000011605 */
[----:B------:R-:W-:Y:S02]  /*02d0*/  LOP3.LUT R13, R13, R4, RZ, 0x3c, !PT ;  /* 0x000000040d0d7212 */ /* 0x000fe400078e3cff */
[----:B------:R-:W-:Y:S02]  /*02e0*/  LOP3.LUT R7, R5, R14, R7, 0x96, !PT ;  /* 0x0000000e05077212 */ /* 0x000fe400078e9607 */
[----:B------:R-:W-:Y:S02]  /*02f0*/  SHF.R.U32.HI R14, RZ, 0x2, R3 ;  /* 0x00000002ff0e7819 */ /* 0x000fe40000011603 */
[----:B------:R-:W-:Y:S01]  /*0300*/  LOP3.LUT R12, R7, R12, RZ, 0x3c, !PT ;  /* 0x0000000c070c7212 */ /* 0x000fe200078e3cff */
[----:B------:R-:W-:Y:S01]  /*0310*/  IMAD.SHL.U32 R7, R9, 0x2, RZ ;  /* 0x0000000209077824 */ /* 0x000fe200078e00ff */
[----:B------:R-:W-:Y:S02]  /*0320*/  LOP3.LUT R3, R14, R3, RZ, 0x3c, !PT ;  /* 0x000000030e037212 */ /* 0x000fe400078e3cff */
[----:B------:R-:W-:Y:S01]  /*0330*/  LOP3.LUT R5, R16, R5, RZ, 0x3c, !PT ;  /* 0x0000000510057212 */ /* 0x000fe200078e3cff */
[----:B------:R-:W-:Y:S01]  /*0340*/  IMAD.SHL.U32 R6, R12, 0x10, RZ ;  /* 0x000000100c067824 */ /* 0x000fe200078e00ff */
[----:B------:R-:W-:-:S04]  /*0350*/  ISETP.NE.AND P0, PT, R10, RZ, PT ;  /* 0x000000ff0a00720c */ /* 0x000fc80003f05270 */
[----:B------:R-:W-:Y:S01]  /*0360*/  LOP3.LUT R7, R9, R7, R6, 0x96, !PT ;  /* 0x0000000709077212 */ /* 0x000fe200078e9606 */
[----:B------:R-:W-:Y:S01]  /*0370*/  IMAD.SHL.U32 R6, R13, 0x2, RZ ;  /* 0x000000020d067824 */ /* 0x000fe200078e00ff */
[----:B------:R-:W-:Y:S02]  /*0380*/  SHF.R.U32.HI R9, RZ, 0x2, R12 ;  /* 0x00000002ff097819 */ /* 0x000fe4000001160c */
[-C--:B------:R-:W-:Y:S02]  /*0390*/  LOP3.LUT R4, R7, R12.reuse, RZ, 0x3c, !PT ;  /* 0x0000000c07047212 */ /* 0x080fe400078e3cff */
[----:B------:R-:W-:Y:S02]  /*03a0*/  LOP3.LUT R9, R9, R12, RZ, 0x3c, !PT ;  /* 0x0000000c09097212 */ /* 0x000fe400078e3cff */
[----:B------:R-:W-:Y:S01]  /*03b0*/  IADD3 R16, PT, PT, R21, 0xb0f8a, R4 ;  /* 0x000b0f8a15107810 */ /* 0x000fe20007ffe004 */
[----:B------:R-:W-:-:S04]  /*03c0*/  IMAD.SHL.U32 R7, R4, 0x10, RZ ;  /* 0x0000001004077824 */ /* 0x000fc800078e00ff */
[----:B------:R-:W-:Y:S01]  /*03d0*/  IMAD.WIDE.U32 R16, R16, 0x200000, RZ ;  /* 0x0020000010107825 */ /* 0x000fe200078e00ff */
[----:B------:R-:W-:-:S03]  /*03e0*/  LOP3.LUT R6, R4, R7, R6, 0x96, !PT ;  /* 0x0000000704067212 */ /* 0x000fc600078e9606 */
[----:B------:R-:W-:Y:S01]  /*03f0*/  IMAD.SHL.U32 R7, R3, 0x2, RZ ;  /* 0x0000000203077824 */ /* 0x000fe200078e00ff */
[----:B------:R-:W-:Y:S02]  /*0400*/  LOP3.LUT R14, R6, R13, RZ, 0x3c, !PT ;  /* 0x0000000d060e7212 */ /* 0x000fe400078e3cff */
[----:B------:R-:W-:Y:S02]  /*0410*/  SHF.R.U32.HI R13, RZ, 0x2, R4 ;  /* 0x00000002ff0d7819 */ /* 0x000fe40000011604 */
[----:B------:R-:W-:Y:S01]  /*0420*/  SHF.R.U32.HI R15, RZ, 0x2, R14 ;  /* 0x00000002ff0f7819 */ /* 0x000fe2000001160e */
[----:B------:R-:W-:-:S03]  /*0430*/  IMAD.SHL.U32 R6, R14, 0x10, RZ ;  /* 0x000000100e067824 */ /* 0x000fc600078e00ff */
[----:B------:R-:W-:Y:S02]  /*0440*/  LOP3.LUT R15, R15, R14, RZ, 0x3c, !PT ;  /* 0x0000000e0f0f7212 */ /* 0x000fe400078e3cff */
[----:B------:R-:W-:Y:S01]  /*0450*/  LOP3.LUT R7, R3, R7, R6, 0x96, !PT ;  /* 0x0000000703077212 */ /* 0x000fe200078e9606 */
[----:B------:R-:W-:-:S03]  /*0460*/  IMAD.SHL.U32 R3, R5, 0x2, RZ ;  /* 0x0000000205037824 */ /* 0x000fc600078e00ff */
[----:B------:R-:W-:-:S04]  /*0470*/  LOP3.LUT R7, R7, R14, RZ, 0x3c, !PT ;  /* 0x0000000e07077212 */ /* 0x000fc800078e3cff */
[----:B------:R-:W-:Y:S01]  /*0480*/  IADD3 R22, PT, PT, R21, 0x161f14, R7 ;  /* 0x00161f1415167810 */ /* 0x000fe20007ffe007 */
[----:B------:R-:W-:-:S04]  /*0490*/  IMAD.SHL.U32 R6, R7, 0x10, RZ ;  /* 0x0000001007067824 */ /* 0x000fc800078e00ff */
[----:B------:R-:W-:Y:S01]  /*04a0*/  IMAD.WIDE.U32 R22, R22, 0x200000, RZ ;  /* 0x0020000016167825 */ /* 0x000fe200078e00ff */
[----:B------:R-:W-:Y:S02]  /*04b0*/  LOP3.LUT R6, R7, R6, R3, 0x96, !PT ;  /* 0x0000000607067212 */ /* 0x000fe400078e9603 */
[----:B------:R-:W-:Y:S02]  /*04c0*/  IADD3 R3, PT, PT, R21, 0x587c5, R12 ;  /* 0x000587c515037810 */ /* 0x000fe40007ffe00c */
[----:B------:R-:W-:Y:S01]  /*04d0*/  LOP3.LUT R6, R6, R5, RZ, 0x3c, !PT ;  /* 0x0000000506067212 */ /* 0x000fe200078e3cff */
[----:B------:R-:W-:Y:S01]  /*04e0*/  IMAD.SHL.U32 R5, R9, 0x2, RZ ;  /* 0x0000000209057824 */ /* 0x000fe200078e00ff */
[----:B------:R-:W-:Y:S02]  /*04f0*/  LOP3.LUT R16, R16, R3, RZ, 0x3c, !PT ;  /* 0x0000000310107212 */ /* 0x000fe400078e3cff */
[----:B------:R-:W-:Y:S01]  /*0500*/  LOP3.LUT R3, R13, R4, RZ, 0x3c, !PT ;  /* 0x000000040d037212 */ /* 0x000fe200078e3cff */
[----:B------:R-:W-:Y:S01]  /*0510*/  IMAD.SHL.U32 R12, R6, 0x10, RZ ;  /* 0x00000010060c7824 */ /* 0x000fe200078e00ff */
[----:B------:R0:W1:Y:S01]  /*0520*/  I2F.F64.U64 R24, R16 ;  /* 0x0000001000187312 */ /* 0x0000620000301800 */
[----:B------:R-:W-:-:S03]  /*0530*/  IMAD.MOV.U32 R13, RZ, RZ, 0x3ca00000 ;  /* 0x3ca00000ff0d7424 */ /* 0x000fc600078e00ff */
[----:B------:R-:W-:Y:S01]  /*0540*/  LOP3.LUT R5, R9, R5, R12, 0x96, !PT ;  /* 0x0000000509057212 */ /* 0x000fe200078e960c */
[----:B------:R-:W-:Y:S02]  /*0550*/  IMAD.SHL.U32 R9, R3, 0x2, RZ ;  /* 0x0000000203097824 */ /* 0x000fe400078e00ff */
[----:B------:R-:W-:Y:S01]  /*0560*/  IMAD.MOV.U32 R12, RZ, RZ, 0x0 ;  /* 0x00000000ff0c7424 */ /* 0x000fe200078e00ff */
[----:B------:R-:W-:Y:S02]  /*0570*/  LOP3.LUT R4, R5, R6, RZ, 0x3c, !PT ;  /* 0x0000000605047212 */ /* 0x000fe400078e3cff */
[----:B0-----:R-:W-:-:S03]  /*0580*/  IADD3 R17, PT, PT, R21, 0x1ba6d9, R6 ;  /* 0x001ba6d915117810 */ /* 0x001fc60007ffe006 */
[----:B------:R-:W-:Y:S01]  /*0590*/  IMAD.SHL.U32 R5, R4, 0x10, RZ ;  /* 0x0000001004057824 */ /* 0x000fe200078e00ff */
[----:B-1----:R-:W-:-:S04]  /*05a0*/  DFMA R24, R24, R12, 5.5511151231257827021e-17 ;  /* 0x3c9000001818742b */ /* 0x002fc8000000000c */
[----:B------:R-:W-:Y:S01]  /*05b0*/  LOP3.LUT R18, R4, R5, R9, 0x96, !PT ;  /* 0x0000000504127212 */ /* 0x000fe200078e9609 */
[----:B------:R-:W-:Y:S01]  /*05c0*/  IMAD.SHL.U32 R9, R15, 0x2, RZ ;  /* 0x000000020f097824 */ /* 0x000fe200078e00ff */
[C---:B------:R-:W-:Y:S02]  /*05d0*/  IADD3 R5, PT, PT, R21.reuse, 0x10974f, R14 ;  /* 0x0010974f15057810 */ /* 0x040fe40007ffe00e */
[----:B------:R-:W-:Y:S02]  /*05e0*/  LOP3.LUT R3, R18, R3, RZ, 0x3c, !PT ;  /* 0x0000000312037212 */ /* 0x000fe400078e3cff */
[----:B------:R-:W-:Y:S02]  /*05f0*/  IADD3 R18, PT, PT, R21, 0x212e9e, R4 ;  /* 0x00212e9e15127810 */ /* 0x000fe40007ffe004 */
[----:B------:R-:W-:Y:S01]  /*0600*/  LOP3.LUT R22, R22, R5, RZ, 0x3c, !PT ;  /* 0x0000000516167212 */ /* 0x000fe200078e3cff */
[----:B------:R-:W-:Y:S01]  /*0610*/  IMAD.SHL.U32 R16, R3, 0x10, RZ ;  /* 0x0000001003107824 */ /* 0x000fe200078e00ff */
[----:B------:R-:W-:Y:S01]  /*0620*/  IADD3 R21, PT, PT, R21, 0x26b663, R3 ;  /* 0x0026b66315157810 */ /* 0x000fe20007ffe003 */
[----:B------:R-:W-:-:S03]  /*0630*/  IMAD.WIDE.U32 R18, R18, 0x200000, RZ ;  /* 0x0020000012127825 */ /* 0x000fc600078e00ff */
[----:B------:R-:W-:Y:S02]  /*0640*/  LOP3.LUT R16, R15, R9, R16, 0x96, !PT ;  /* 0x000000090f107212 */ /* 0x000fe400078e9610 */
[----:B------:R-:W-:Y:S01]  /*0650*/  LOP3.LUT R18, R18, R17, RZ, 0x3c, !PT ;  /* 0x0000001112127212 */ /* 0x000fe200078e3cff */
[----:B------:R-:W0:Y:S01]  /*0660*/  I2F.F64.U64 R14, R22 ;  /* 0x00000016000e7312 */ /* 0x000e220000301800 */
[----:B------:R-:W-:-:S05]  /*0670*/  LOP3.LUT R5, R16, R3, RZ, 0x3c, !PT ;  /* 0x0000000310057212 */ /* 0x000fca00078e3cff */
[----:B------:R-:W-:Y:S02]  /*0680*/  IMAD.IADD R16, R5, 0x1, R8 ;  /* 0x0000000105107824 */ /* 0x000fe400078e0208 */
[----:B------:R-:W1:Y:S02]  /*0690*/  I2F.F64.U64 R18, R18 ;  /* 0x0000001200127312 */ /* 0x000e640000301800 */
[----:B------:R-:W-:-:S03]  /*06a0*/  IMAD.WIDE.U32 R16, R16, 0x200000, RZ ;  /* 0x0020000010107825 */ /* 0x000fc600078e00ff */
[----:B------:R-:W-:Y:S01]  /*06b0*/  LOP3.LUT R16, R16, R21, RZ, 0x3c, !PT ;  /* 0x0000001510107212 */ /* 0x000fe200078e3cff */
[-C--:B0-----:R-:W-:Y:S02]  /*06c0*/  DFMA R14, R14, R12.reuse, 5.5511151231257827021e-17 ;  /* 0x3c9000000e0e742b */ /* 0x081fe4000000000c */
[----:B------:R-:W-:Y:S01]  /*06d0*/  F2F.F32.F64 R9, R24 ;  /* 0x0000001800097310 */ /* 0x000fe20000301000 */
[----:B-1----:R-:W-:-:S07]  /*06e0*/  DFMA R22, R18, R12, 5.5511151231257827021e-17 ;  /* 0x3c9000001216742b */ /* 0x002fce000000000c */
[----:B------:R-:W0:Y:S08]  /*06f0*/  I2F.F64.U64 R16, R16 ;  /* 0x0000001000107312 */ /* 0x000e300000301800 */
[----:B------:R1:W2:Y:S01]  /*0700*/  F2F.F32.F64 R15, R14 ;  /* 0x0000000e000f7310 */ /* 0x0002a20000301000 */
[----:B0-----:R-:W-:-:S07]  /*0710*/  DFMA R12, R16, R12, 5.5511151231257827021e-17 ;  /* 0x3c900000100c742b */ /* 0x001fce000000000c */
[----:B------:R-:W0:Y:S01]  /*0720*/  F2F.F32.F64 R23, R22 ;  /* 0x0000001600177310 */ /* 0x000e220000301000 */
[----:B-1----:R-:W-:Y:S02]  /*0730*/  IMAD.MOV.U32 R14, RZ, RZ, R8 ;  /* 0x000000ffff0e7224 */ /* 0x002fe400078e0008 */
[----:B------:R-:W-:-:S05]  /*0740*/  VIADD R8, R8, 0x2c3e28 ;  /* 0x002c3e2808087836 */ /* 0x000fca0000000000 */
[----:B------:R1:W3:Y:S02]  /*0750*/  F2F.F32.F64 R21, R12 ;  /* 0x0000000c00157310 */ /* 0x0002e40000301000 */
[----:B-1----:R-:W-:Y:S02]  /*0760*/  IMAD.MOV.U32 R12, RZ, RZ, R20 ;  /* 0x000000ffff0c7224 */ /* 0x002fe400078e0014 */
[----:B------:R-:W-:-:S03]  /*0770*/  IMAD.MOV.U32 R13, RZ, RZ, R11 ;  /* 0x000000ffff0d7224 */ /* 0x000fc600078e000b */
[----:B------:R-:W-:Y:S02]  /*0780*/  IADD3 R20, P1, PT, R12, 0x10, RZ ;  /* 0x000000100c147810 */ /* 0x000fe40007f3e0ff */
[----:B------:R1:W-:Y:S03]  /*0790*/  STG.E desc[UR6][R12.64+-0x8], R9 ;  /* 0xfffff8090c007986 */ /* 0x0003e6000c101906 */
[----:B------:R-:W-:Y:S01]  /*07a0*/  IMAD.X R11, RZ, RZ, R13, P1 ;  /* 0x000000ffff0b7224 */ /* 0x000fe200008e060d */
[----:B--2---:R1:W-:Y:S04]  /*07b0*/  STG.E desc[UR6][R12.64+-0x4], R15 ;  /* 0xfffffc0f0c007986 */ /* 0x0043e8000c101906 */
[----:B0-----:R1:W-:Y:S04]  /*07c0*/  STG.E desc[UR6][R12.64], R23 ;  /* 0x000000170c007986 */ /* 0x0013e8000c101906 */
[----:B---3--:R1:W-:Y:S01]  /*07d0*/  STG.E desc[UR6][R12.64+0x4], R21 ;  /* 0x000004150c007986 */ /* 0x0083e2000c101906 */
[----:B------:R-:W-:Y:S05]  /*07e0*/  @P0 BRA `(.L_x_1) ;  /* 0xfffffff800900947 */ /* 0x000fea000383ffff */
[----:B------:R-:W-:-:S07]  /*07f0*/  IMAD.MOV.U32 R10, RZ, RZ, R14 ;  /* 0x000000ffff0a7224 */ /* 0x000fce00078e000e */
.L_x_0:
[----:B------:R-:W-:-:S13]  /*0800*/  ISETP.NE.AND P0, PT, R0, RZ, PT ;  /* 0x000000ff0000720c */ /* 0x000fda0003f05270 */
[----:B------:R-:W-:Y:S05]  /*0810*/  @!P0 EXIT ;  /* 0x000000000000894d */ /* 0x000fea0003800000 */
[----:B-1----:R-:W0:Y:S01]  /*0820*/  LDC.64 R8, c[0x0][0x380] ;  /* 0x0000e000ff087b82 */ /* 0x002e220000000a00 */
[----:B------:R-:W-:Y:S02]  /*0830*/  IMAD.MOV R0, RZ, RZ, -R0 ;  /* 0x000000ffff007224 */ /* 0x000fe400078e0a00 */
[----:B0-----:R-:W-:-:S04]  /*0840*/  IMAD.WIDE.U32 R8, R2, 0x4, R8 ;  /* 0x0000000402087825 */ /* 0x001fc800078e0008 */
[----:B------:R-:W-:-:S07]  /*0850*/  VIADD R2, R10, 0xb0f8a ;  /* 0x000b0f8a0a027836 */ /* 0x000fce0000000000 */
.L_x_2:
[----:B0-----:R-:W-:Y:S01]  /*0860*/  SHF.R.U32.HI R10, RZ, 0x2, R7 ;  /* 0x00000002ff0a7819 */ /* 0x001fe20000011607 */
[----:B------:R-:W-:Y:S01]  /*0870*/  IMAD.SHL.U32 R12, R5, 0x10, RZ ;  /* 0x00000010050c7824 */ /* 0x000fe200078e00ff */
[----:B------:R-:W-:Y:S01]  /*0880*/  SHF.R.U32.HI R13, RZ, 0x2, R6 ;  /* 0x00000002ff0d7819 */ /* 0x000fe20000011606 */
[----:B------:R-:W-:Y:S01]  /*0890*/  IMAD.MOV.U32 R14, RZ, RZ, 0x0 ;  /* 0x00000000ff0e7424 */ /* 0x000fe200078e00ff */
[----:B------:R-:W-:Y:S01]  /*08a0*/  LOP3.LUT R10, R10, R7, RZ, 0x3c, !PT ;  /* 0x000000070a0a7212 */ /* 0x000fe200078e3cff */
[----:B------:R-:W-:Y:S01]  /*08b0*/  IMAD.MOV.U32 R15, RZ, RZ, 0x3ca00000 ;  /* 0x3ca00000ff0f7424 */ /* 0x000fe200078e00ff */
[----:B------:R-:W-:Y:S01]  /*08c0*/  LOP3.LUT R13, R13, R6, RZ, 0x3c, !PT ;  /* 0x000000060d0d7212 */ /* 0x000fe200078e3cff */
[----:B------:R-:W-:Y:S02]  /*08d0*/  VIADD R0, R0, 0x1 ;  /* 0x0000000100007836 */ /* 0x000fe40000000000 */
[----:B------:R-:W-:-:S03]  /*08e0*/  IMAD.SHL.U32 R7, R10, 0x2, RZ ;  /* 0x000000020a077824 */ /* 0x000fc600078e00ff */
[----:B------:R-:W-:Y:S02]  /*08f0*/  ISETP.NE.AND P0, PT, R0, RZ, PT ;  /* 0x000000ff0000720c */ /* 0x000fe40003f05270 */
[----:B------:R-:W-:Y:S01]  /*0900*/  LOP3.LUT R11, R5, R12, R7, 0x96, !PT ;  /* 0x0000000c050b7212 */ /* 0x000fe200078e9607 */
[----:B------:R-:W-:-:S03]  /*0910*/  IMAD.MOV.U32 R7, RZ, RZ, R3 ;  /* 0x000000ffff077224 */ /* 0x000fc600078e0003 */
[----:B------:R-:W-:Y:S01]  /*0920*/  LOP3.LUT R3, R11, R10, RZ, 0x3c, !PT ;  /* 0x0000000a0b037212 */ /* 0x000fe200078e3cff */
[----:B------:R-:W-:-:S04]  /*0930*/  IMAD.SHL.U32 R10, R13, 0x2, RZ ;  /* 0x000000020d0a7824 */ /* 0x000fc800078e00ff */
[----:B------:R-:W-:-:S05]  /*0940*/  IMAD.SHL.U32 R6, R3, 0x10, RZ ;  /* 0x0000001003067824 */ /* 0x000fca00078e00ff */
[----:B------:R-:W-:Y:S02]  /*0950*/  LOP3.LUT R6, R13, R10, R6, 0x96, !PT ;  /* 0x0000000a0d067212 */ /* 0x000fe400078e9606 */
[----:B------:R-:W-:Y:S02]  /*0960*/  IADD3 R13, PT, PT, R2, -0x587c5, R3 ;  /* 0xfffa783b020d7810 */ /* 0x000fe40007ffe003 */
[----:B------:R-:W-:Y:S01]  /*0970*/  LOP3.LUT R17, R6, R3, RZ, 0x3c, !PT ;  /* 0x0000000306117212 */ /* 0x000fe200078e3cff */
[----:B------:R-:W-:-:S04]  /*0980*/  IMAD.MOV.U32 R6, RZ, RZ, R7 ;  /* 0x000000ffff067224 */ /* 0x000fc800078e0007 */
[----:B------:R-:W-:Y:S02]  /*0990*/  IMAD.IADD R10, R17, 0x1, R2 ;  /* 0x00000001110a7824 */ /* 0x000fe400078e0202 */
[----:B------:R-:W-:Y:S02]  /*09a0*/  VIADD R2, R2, 0xb0f8a ;  /* 0x000b0f8a02027836 */ /* 0x000fe40000000000 */
[----:B------:R-:W-:-:S03]  /*09b0*/  IMAD.WIDE.U32 R10, R10, 0x200000, RZ ;  /* 0x002000000a0a7825 */ /* 0x000fc600078e00ff */
[----:B------:R-:W-:Y:S01]  /*09c0*/  LOP3.LUT R12, R10, R13, RZ, 0x3c, !PT ;  /* 0x0000000d0a0c7212 */ /* 0x000fe200078e3cff */
[----:B------:R-:W-:-:S04]  /*09d0*/  IMAD.MOV.U32 R13, RZ, RZ, R11 ;  /* 0x000000ffff0d7224 */ /* 0x000fc800078e000b */
[----:B------:R-:W0:Y:S02]  /*09e0*/  I2F.F64.U64 R10, R12 ;  /* 0x0000000c000a7312 */ /* 0x000e240000301800 */
[----:B0-----:R-:W-:Y:S01]  /*09f0*/  DFMA R10, R10, R14, 5.5511151231257827021e-17 ;  /* 0x3c9000000a0a742b */ /* 0x001fe2000000000e */
[----:B------:R-:W-:Y:S02]  /*0a00*/  IMAD.MOV.U32 R14, RZ, RZ, R4 ;  /* 0x000000ffff0e7224 */ /* 0x000fe400078e0004 */
[----:B------:R-:W-:-:S03]  /*0a10*/  IMAD.MOV.U32 R4, RZ, RZ, R5 ;  /* 0x000000ffff047224 */ /* 0x000fc600078e0005 */
[----:B------:R0:W1:Y:S01]  /*0a20*/  F2F.F32.F64 R15, R10 ;  /* 0x0000000a000f7310 */ /* 0x0000620000301000 */
[----:B------:R-:W-:Y:S02]  /*0a30*/  IMAD.MOV.U32 R7, RZ, RZ, R14 ;  /* 0x000000ffff077224 */ /* 0x000fe400078e000e */
[----:B------:R-:W-:Y:S02]  /*0a40*/  IMAD.MOV.U32 R5, RZ, RZ, R17 ;  /* 0x000000ffff057224 */ /* 0x000fe400078e0011 */
[----:B0-----:R-:W-:Y:S01]  /*0a50*/  IMAD.MOV.U32 R10, RZ, RZ, R8 ;  /* 0x000000ffff0a7224 */ /* 0x001fe200078e0008 */
[----:B------:R-:W-:Y:S01]  /*0a60*/  IADD3 R8, P1, PT, R8, 0x4, RZ ;  /* 0x0000000408087810 */ /* 0x000fe20007f3e0ff */
[----:B------:R-:W-:-:S04]  /*0a70*/  IMAD.MOV.U32 R11, RZ, RZ, R9 ;  /* 0x000000ffff0b7224 */ /* 0x000fc800078e0009 */
[----:B------:R-:W-:Y:S01]  /*0a80*/  IMAD.X R9, RZ, RZ, R9, P1 ;  /* 0x000000ffff097224 */ /* 0x000fe200008e0609 */
[----:B-1----:R0:W-:Y:S01]  /*0a90*/  STG.E desc[UR6][R10.64], R15 ;  /* 0x0000000f0a007986 */ /* 0x0021e2000c101906 */
[----:B------:R-:W-:Y:S06]  /*0aa0*/  @P0 BRA `(.L_x_2) ;  /* 0xfffffffc006c0947 */ /* 0x000fec000383ffff */
[----:B------:R-:W-:Y:S05]  /*0ab0*/  EXIT ;  /* 0x000000000000794d */ /* 0x000fea0003800000 */
.L_x_3:
[----:B------:R-:W-:-:S00]  /*0ac0*/  BRA `(.L_x_3) ;  /* 0xfffffffc00fc7947 */ /* 0x000fc0000383ffff */
[----:B------:R-:W-:-:S00]  /*0ad0*/  NOP ;  /* 0x0000000000007918 */ /* 0x000fc00000000000 */
        /* <DEDUP_REMOVED lines=10> */
.L_x_5:


//--------------------- .text._Z15timestep_updateP8Particlei --------------------------
	.section	.text._Z15timestep_updateP8Particlei,"ax",@progbits
	.align	128
        .global         _Z15timestep_updateP8Particlei
        .type           _Z15timestep_updateP8Particlei,@function
        .size           _Z15timestep_updateP8Particlei,(.L_x_6 - _Z15timestep_updateP8Particlei)
        .other          _Z15timestep_updateP8Particlei,@"STO_CUDA_ENTRY STV_DEFAULT"
_Z15timestep_updateP8Particlei:
.text._Z15timestep_updateP8Particlei:
[----:B------:R-:W-:Y:S01]  /*0000*/  LDC R1, c[0x0][0x37c] ;  /* 0x0000df00ff017b82 */ /* 0x000fe20000000800 */
[----:B------:R-:W0:Y:S07]  /*0010*/  S2R R0, SR_TID.X ;  /* 0x0000000000007919 */ /* 0x000e2e0000002100 */
[----:B------:R-:W0:Y:S01]  /*0020*/  S2UR UR4, SR_CTAID.X ;  /* 0x00000000000479c3 */ /* 0x000e220000002500 */
[----:B------:R-:W1:Y:S07]  /*0030*/  LDCU UR5, c[0x0][0x388] ;  /* 0x00007100ff0577ac */ /* 0x000e6e0008000800 */
[----:B------:R-:W0:Y:S02]  /*0040*/  LDC R5, c[0x0][0x360] ;  /* 0x0000d800ff057b82 */ /* 0x000e240000000800 */
[----:B0-----:R-:W-:-:S05]  /*0050*/  IMAD R5, R5, UR4, R0 ;  /* 0x0000000405057c24 */ /* 0x001fca000f8e0200 */
[----:B-1----:R-:W-:-:S13]  /*0060*/  ISETP.GE.AND P0, PT, R5, UR5, PT ;  /* 0x0000000505007c0c */ /* 0x002fda000bf06270 */
[----:B------:R-:W-:Y:S05]  /*0070*/  @P0 EXIT ;  /* 0x000000000000094d */ /* 0x000fea0003800000 */
[----:B------:R-:W0:Y:S01]  /*0080*/  LDC.64 R2, c[0x0][0x380] ;  /* 0x0000e000ff027b82 */ /* 0x000e220000000a00 */
[----:B------:R-:W1:Y:S01]  /*0090*/  LDCU.64 UR4, c[0x0][0x358] ;  /* 0x00006b00ff0477ac */ /* 0x000e620008000a00 */
[----:B0-----:R-:W-:-:S05]  /*00a0*/  IMAD.WIDE R2, R5, 0x18, R2 ;  /* 0x0000001805027825 */ /* 0x001fca00078e0202 */
[----:B-1----:R-:W2:Y:S04]  /*00b0*/  LDG.E R0, desc[UR4][R2.64] ;  /* 0x0000000402007981 */ /* 0x002ea8000c1e1900 */
[----:B------:R-:W2:Y:S04]  /*00c0*/  LDG.E R5, desc[UR4][R2.64+0xc] ;  /* 0x00000c0402057981 */ /* 0x000ea8000c1e1900 */
[----:B------:R-:W3:Y:S04]  /*00d0*/  LDG.E R4, desc[UR4][R2.64+0x4] ;  /* 0x0000040402047981 */ /* 0x000ee8000c1e1900 */
[----:B------:R-:W3:Y:S04]  /*00e0*/  LDG.E R7, desc[UR4][R2.64+0x10] ;  /* 0x0000100402077981 */ /* 0x000ee8000c1e1900 */
[----:B------:R-:W4:Y:S04]  /*00f0*/  LDG.E R6, desc[UR4][R2.64+0x8] ;  /* 0x0000080402067981 */ /* 0x000f28000c1e1900 */
[----:B------:R-:W4:Y:S01]  /*0100*/  LDG.E R9, desc[UR4][R2.64+0x14] ;  /* 0x0000140402097981 */ /* 0x000f22000c1e1900 */
[----:B--2---:R-:W-:-:S05]  /*0110*/  FADD R5, R0, R5 ;  /* 0x0000000500057221 */ /* 0x004fca0000000000 */
[----:B------:R-:W-:Y:S01]  /*0120*/  STG.E desc[UR4][R2.64], R5 ;  /* 0x0000000502007986 */ /* 0x000fe2000c101904 */
[----:B---3--:R-:W-:-:S05]  /*0130*/  FADD R7, R4, R7 ;  /* 0x0000000704077221 */ /* 0x008fca0000000000 */
[----:B------:R-:W-:Y:S01]  /*0140*/  STG.E desc[UR4][R2.64+0x4], R7 ;  /* 0x0000040702007986 */ /* 0x000fe2000c101904 */
[----:B----4-:R-:W-:-:S05]  /*0150*/  FADD R9, R6, R9 ;  /* 0x0000000906097221 */ /* 0x010fca0000000000 */
[----:B------:R-:W-:Y:S01]  /*0160*/  STG.E desc[UR4][R2.64+0x8], R9 ;  /* 0x0000080902007986 */ /* 0x000fe2000c101904 */
[----:B------:R-:W-:Y:S05]  /*0170*/  EXIT ;  /* 0x000000000000794d */ /* 0x000fea0003800000 */
.L_x_4:
        /* <DEDUP_REMOVED lines=16> */
.L_x_6:


//--------------------- .nv.global.init           --------------------------
	.section	.nv.global.init,"aw",@progbits
	.align	4
.nv.global.init:
	.type		mrg32k3aM1SubSeq,@object
	.size		mrg32k3aM1SubSeq,(mrg32k3aM2SubSeq - mrg32k3aM1SubSeq)
mrg32k3aM1SubSeq:
        /*0000*/ 	.byte	0x0b, 0xcc, 0xee, 0x04, 0x73, 0x29, 0x8b, 0x6f, 0xf6, 0x53, 0x03, 0xf6, 0x23, 0xf6, 0xea, 0xda
        /* <DEDUP_REMOVED lines=125> */
	.type		mrg32k3aM2SubSeq,@object
	.size		mrg32k3aM2SubSeq,(mrg32k3aM1 - mrg32k3aM2SubSeq)
mrg32k3aM2SubSeq:
        /* <DEDUP_REMOVED lines=126> */
	.type		mrg32k3aM1,@object
	.size		mrg32k3aM1,(mrg32k3aM1Seq - mrg32k3aM1)
mrg32k3aM1:
        /* <DEDUP_REMOVED lines=144> */
	.type		mrg32k3aM1Seq,@object
	.size		mrg32k3aM1Seq,(mrg32k3aM2 - mrg32k3aM1Seq)
mrg32k3aM1Seq:
        /* <DEDUP_REMOVED lines=144> */
	.type		mrg32k3aM2,@object
	.size		mrg32k3aM2,(mrg32k3aM2Seq - mrg32k3aM2)
mrg32k3aM2:
        /* <DEDUP_REMOVED lines=144> */
	.type		mrg32k3aM2Seq,@object
	.size		mrg32k3aM2Seq,(precalc_xorwow_matrix - mrg32k3aM2Seq)
mrg32k3aM2Seq:
        /* <DEDUP_REMOVED lines=144> */
	.type		precalc_xorwow_matrix,@object
	.size		precalc_xorwow_matrix,(precalc_xorwow_offset_matrix - precalc_xorwow_matrix)
precalc_xorwow_matrix:
        /* <DEDUP_REMOVED lines=6400> */
	.type		precalc_xorwow_offset_matrix,@object
	.size		precalc_xorwow_offset_matrix,(.L_1 - precalc_xorwow_offset_matrix)
precalc_xorwow_offset_matrix:
        /* <DEDUP_REMOVED lines=6400> */
.L_1:


//--------------------- .nv.shared.reserved.0     --------------------------
	.section	.nv.shared.reserved.0,"aw",@nobits
	.weak		__nv_reservedSMEM_offset_0_alias
	.size		__nv_reservedSMEM_offset_0_alias, 0, 64
	.other		__nv_reservedSMEM_offset_0_alias,@"STO_CUDA_RESERVED_SHARED STV_DEFAULT"
__nv_reservedSMEM_offset_0_alias:
	.zero		0
	.zero		64


//--------------------- .nv.constant0._Z12dummy_kernelPfi --------------------------
	.section	.nv.constant0._Z12dummy_kernelPfi,"a",@progbits
	.sectionflags	@""
	.align	4
.nv.constant0._Z12dummy_kernelPfi:
	.zero		908


//--------------------- .nv.constant0._Z15timestep_updateP8Particlei --------------------------
	.section	.nv.constant0._Z15timestep_updateP8Particlei,"a",@progbits
	.sectionflags	@""
	.align	4
.nv.constant0._Z15timestep_updateP8Particlei:
	.zero		908


//--------------------- SYMBOLS --------------------------

	.type		.nv.reservedSmem.offset0,@object
	.size		.nv.reservedSmem.offset0,0x4
